//
// Generated by NVIDIA NVVM Compiler
//
// Compiler Build ID: CL-36424714
// Cuda compilation tools, release 13.0, V13.0.88
// Based on NVVM 20.0.0
//

.version 9.0
.target sm_100
.address_size 64

	// .globl	_Z13is_prime_partmPbm

.visible .entry _Z13is_prime_partmPbm(
	.param .u64 _Z13is_prime_partmPbm_param_0,
	.param .u64 .ptr .align 1 _Z13is_prime_partmPbm_param_1,
	.param .u64 _Z13is_prime_partmPbm_param_2
)
{
	.reg .pred 	%p<7>;
	.reg .b16 	%rs<4>;
	.reg .b32 	%r<12>;
	.reg .b64 	%rd<26>;

	ld.param.u64 	%rd13, [_Z13is_prime_partmPbm_param_0];
	ld.param.u64 	%rd14, [_Z13is_prime_partmPbm_param_1];
	ld.param.u64 	%rd15, [_Z13is_prime_partmPbm_param_2];
	cvta.to.global.u64 	%rd16, %rd14;
	mov.u32 	%r1, %ntid.x;
	mov.u32 	%r2, %ctaid.x;
	mov.u32 	%r3, %tid.x;
	mad.lo.s32 	%r4, %r1, %r2, %r3;
	cvt.s64.s32 	%rd17, %r4;
	mad.lo.s64 	%rd5, %rd15, %rd17, 5;
	add.s32 	%r5, %r4, 1;
	cvt.s64.s32 	%rd18, %r5;
	mad.lo.s64 	%rd2, %rd15, %rd18, 5;
	add.s64 	%rd3, %rd16, %rd17;
	mov.b16 	%rs1, 1;
	st.global.u8 	[%rd3], %rs1;
	setp.ge.u64 	%p1, %rd5, %rd2;
	@%p1 bra 	$L__BB0_12;
	bra.uni 	$L__BB0_2;
$L__BB0_1:
	add.s64 	%rd5, %rd5, 6;
	setp.ge.u64 	%p6, %rd5, %rd2;
	@%p6 bra 	$L__BB0_12;
$L__BB0_2:
	or.b64  	%rd19, %rd13, %rd5;
	and.b64  	%rd20, %rd19, -4294967296;
	setp.ne.s64 	%p2, %rd20, 0;
	@%p2 bra 	$L__BB0_4;
	cvt.u32.u64 	%r6, %rd5;
	cvt.u32.u64 	%r7, %rd13;
	rem.u32 	%r8, %r7, %r6;
	cvt.u64.u32 	%rd24, %r8;
	bra.uni 	$L__BB0_5;
$L__BB0_4:
	rem.u64 	%rd24, %rd13, %rd5;
$L__BB0_5:
	setp.ne.s64 	%p3, %rd24, 0;
	@%p3 bra 	$L__BB0_7;
	mov.b16 	%rs3, 0;
	st.global.u8 	[%rd3], %rs3;
	bra.uni 	$L__BB0_12;
$L__BB0_7:
	add.s64 	%rd9, %rd5, 2;
	or.b64  	%rd21, %rd13, %rd9;
	and.b64  	%rd22, %rd21, -4294967296;
	setp.ne.s64 	%p4, %rd22, 0;
	@%p4 bra 	$L__BB0_9;
	cvt.u32.u64 	%r9, %rd9;
	cvt.u32.u64 	%r10, %rd13;
	rem.u32 	%r11, %r10, %r9;
	cvt.u64.u32 	%rd25, %r11;
	bra.uni 	$L__BB0_10;
$L__BB0_9:
	rem.u64 	%rd25, %rd13, %rd9;
$L__BB0_10:
	setp.ne.s64 	%p5, %rd25, 0;
	@%p5 bra 	$L__BB0_1;
	mov.b16 	%rs2, 0;
	st.global.u8 	[%rd3], %rs2;
$L__BB0_12:
	ret;

}


// ===== COMPILED SASS (sm_100) =====

	.target	sm_100

	.elftype	@"ET_EXEC"


//--------------------- .note.nv.tkinfo           --------------------------
	.section	.note.nv.tkinfo,"",@"SHT_NOTE"
	.sectionflags	@"SHF_NOTE_NV_TKINFO"
	.tkinfo
        /*0018*/ 	.word	0x00000002
        /*0030*/ 	.string	""
        /*0030*/ 	.string	"ptxas"
        /*0030*/ 	.string	"Cuda compilation tools, release 13.0, V13.0.88"
        /*0030*/ 	.string	"Build cuda_13.0.r13.0/compiler.36424714_0"
        /*0030*/ 	.string	"-arch sm_100 -m 64 "



//--------------------- .note.nv.cuinfo           --------------------------
	.section	.note.nv.cuinfo,"",@"SHT_NOTE"
	.sectionflags	@"SHF_NOTE_NV_CUINFO"
        /*0018*/ 	.short	0x0002
        /*001a*/ 	.short	0x0064
        /*001c*/ 	.short	0x0082
	.zero		2


//--------------------- .nv.info                  --------------------------
	.section	.nv.info,"",@"SHT_CUDA_INFO"
	.align	4


	//----- nvinfo : EIATTR_REGCOUNT
	.align		4
        /*0000*/ 	.byte	0x04, 0x2f
        /*0002*/ 	.short	(.L_1 - .L_0)
	.align		4
.L_0:
        /*0004*/ 	.word	index@(_Z13is_prime_partmPbm)
        /*0008*/ 	.word	0x0000001a


	//----- nvinfo : EIATTR_FRAME_SIZE
	.align		4
.L_1:
        /*000c*/ 	.byte	0x04, 0x11
        /*000e*/ 	.short	(.L_3 - .L_2)
	.align		4
.L_2:
        /*0010*/ 	.word	index@($__internal_0_$__cuda_sm20_rem_u64)
        /*0014*/ 	.word	0x00000000


	//----- nvinfo : EIATTR_FRAME_SIZE
	.align		4
.L_3:
        /*0018*/ 	.byte	0x04, 0x11
        /*001a*/ 	.short	(.L_5 - .L_4)
	.align		4
.L_4:
        /*001c*/ 	.word	index@(_Z13is_prime_partmPbm)
        /*0020*/ 	.word	0x00000000


	//----- nvinfo : EIATTR_MIN_STACK_SIZE
	.align		4
.L_5:
        /*0024*/ 	.byte	0x04, 0x12
        /*0026*/ 	.short	(.L_7 - .L_6)
	.align		4
.L_6:
        /*0028*/ 	.word	index@(_Z13is_prime_partmPbm)
        /*002c*/ 	.word	0x00000000
.L_7:


//--------------------- .nv.compat                --------------------------
	.section	.nv.compat,"",@"SHT_CUDA_COMPAT_INFO"
	.align	4
        /*0000*/ 	.byte	0x02, 0x09, 0x00, 0x00, 0x02, 0x02, 0x01, 0x00, 0x02, 0x05, 0x05, 0x00, 0x03, 0x07, 0x01, 0x01
        /*0010*/ 	.byte	0x02, 0x03, 0x00, 0x00, 0x02, 0x06, 0x01, 0x00, 0x04, 0x0b, 0x08, 0x00, 0x09, 0x00, 0x00, 0x00
        /*0020*/ 	.byte	0x00, 0x00, 0x00, 0x00


//--------------------- .nv.info._Z13is_prime_partmPbm --------------------------
	.section	.nv.info._Z13is_prime_partmPbm,"",@"SHT_CUDA_INFO"
	.sectionflags	@""
	.align	4


	//----- nvinfo : EIATTR_CUDA_API_VERSION
	.align		4
        /*0000*/ 	.byte	0x04, 0x37
        /*0002*/ 	.short	(.L_9 - .L_8)
.L_8:
        /*0004*/ 	.word	0x00000082


	//----- nvinfo : EIATTR_KPARAM_INFO
	.align		4
.L_9:
        /*0008*/ 	.byte	0x04, 0x17
        /*000a*/ 	.short	(.L_11 - .L_10)
.L_10:
        /*000c*/ 	.word	0x00000000
        /*0010*/ 	.short	0x0002
        /*0012*/ 	.short	0x0010
        /*0014*/ 	.byte	0x00, 0xf0, 0x21, 0x00


	//----- nvinfo : EIATTR_KPARAM_INFO
	.align		4
.L_11:
        /*0018*/ 	.byte	0x04, 0x17
        /*001a*/ 	.short	(.L_13 - .L_12)
.L_12:
        /*001c*/ 	.word	0x00000000
        /*0020*/ 	.short	0x0001
        /*0022*/ 	.short	0x0008
        /*0024*/ 	.byte	0x00, 0xf5, 0x21, 0x00


	//----- nvinfo : EIATTR_KPARAM_INFO
	.align		4
.L_13:
        /*0028*/ 	.byte	0x04, 0x17
        /*002a*/ 	.short	(.L_15 - .L_14)
.L_14:
        /*002c*/ 	.word	0x00000000
        /*0030*/ 	.short	0x0000
        /*0032*/ 	.short	0x0000
        /*0034*/ 	.byte	0x00, 0xf0, 0x21, 0x00


	//----- nvinfo : EIATTR_SPARSE_MMA_MASK
	.align		4
.L_15:
        /*0038*/ 	.byte	0x03, 0x50
        /*003a*/ 	.short	0x0000


	//----- nvinfo : EIATTR_MAXREG_COUNT
	.align		4
        /*003c*/ 	.byte	0x03, 0x1b
        /*003e*/ 	.short	0x00ff


	//----- nvinfo : EIATTR_MERCURY_ISA_VERSION
	.align		4
        /*0040*/ 	.byte	0x03, 0x5f
        /*0042*/ 	.short	0x0101


	//----- nvinfo : EIATTR_VRC_CTA_INIT_COUNT
	.align		4
        /*0044*/ 	.byte	0x02, 0x4a
	.zero		1
	.zero		1


	//----- nvinfo : EIATTR_EXIT_INSTR_OFFSETS
	.align		4
        /*0048*/ 	.byte	0x04, 0x1c
        /*004a*/ 	.short	(.L_17 - .L_16)


	//   ....[0]....
.L_16:
        /*004c*/ 	.word	0x000001e0


	//   ....[1]....
        /*0050*/ 	.word	0x00000670


	//   ....[2]....
        /*0054*/ 	.word	0x000006a0


	//   ....[3]....
        /*0058*/ 	.word	0x000006d0


	//----- nvinfo : EIATTR_CRS_STACK_SIZE
	.align		4
.L_17:
        /*005c*/ 	.byte	0x04, 0x1e
        /*005e*/ 	.short	(.L_19 - .L_18)
.L_18:
        /*0060*/ 	.word	0x00000000


	//----- nvinfo : EIATTR_CBANK_PARAM_SIZE
	.align		4
.L_19:
        /*0064*/ 	.byte	0x03, 0x19
        /*0066*/ 	.short	0x0018


	//----- nvinfo : EIATTR_PARAM_CBANK
	.align		4
        /*0068*/ 	.byte	0x04, 0x0a
        /*006a*/ 	.short	(.L_21 - .L_20)
	.align		4
.L_20:
        /*006c*/ 	.word	index@(.nv.constant0._Z13is_prime_partmPbm)
        /*0070*/ 	.short	0x0380
        /*0072*/ 	.short	0x0018


	//----- nvinfo : EIATTR_SW_WAR
	.align		4
.L_21:
        /*0074*/ 	.byte	0x04, 0x36
        /*0076*/ 	.short	(.L_23 - .L_22)
.L_22:
        /*0078*/ 	.word	0x00000008
.L_23:


//--------------------- .nv.callgraph             --------------------------
	.section	.nv.callgraph,"",@"SHT_CUDA_CALLGRAPH"
	.align	4
	.sectionentsize	8
	.align		4
        /*0000*/ 	.word	0x00000000
	.align		4
        /*0004*/ 	.word	0xffffffff
	.align		4
        /*0008*/ 	.word	0x00000000
	.align		4
        /*000c*/ 	.word	0xfffffffe
	.align		4
        /*0010*/ 	.word	0x00000000
	.align		4
        /*0014*/ 	.word	0xfffffffd
	.align		4
        /*0018*/ 	.word	0x00000000
	.align		4
        /*001c*/ 	.word	0xfffffffc


//--------------------- .text._Z13is_prime_partmPbm --------------------------
	.section	.text._Z13is_prime_partmPbm,"ax",@progbits
	.align	128
        .global         _Z13is_prime_partmPbm
        .type           _Z13is_prime_partmPbm,@function
        .size           _Z13is_prime_partmPbm,(.L_x_11 - _Z13is_prime_partmPbm)
        .other          _Z13is_prime_partmPbm,@"STO_CUDA_ENTRY STV_DEFAULT"
_Z13is_prime_partmPbm:
.text._Z13is_prime_partmPbm:
[----:B------:R-:W-:Y:S01]  /*0000*/  LDC R1, c[0x0][0x37c] ;  /* 0x0000df00ff017b82 */ /* 0x000fe20000000800 */
[----:B------:R-:W0:Y:S01]  /*0010*/  S2R R3, SR_CTAID.X ;  /* 0x0000000000037919 */ /* 0x000e220000002500 */
[----:B------:R-:W0:Y:S01]  /*0020*/  LDCU UR4, c[0x0][0x360] ;  /* 0x00006c00ff0477ac */ /* 0x000e220008000800 */
[----:B------:R-:W-:Y:S02]  /*0030*/  IMAD.MOV.U32 R4, RZ, RZ, 0x5 ;  /* 0x00000005ff047424 */ /* 0x000fe400078e00ff */
[----:B------:R-:W-:Y:S01]  /*0040*/  HFMA2 R10, -RZ, RZ, 0, 5.9604644775390625e-08 ;  /* 0x00000001ff0a7431 */ /* 0x000fe200000001ff */
[----:B------:R-:W0:Y:S01]  /*0050*/  S2R R0, SR_TID.X ;  /* 0x0000000000007919 */ /* 0x000e220000002100 */
[----:B------:R-:W1:Y:S01]  /*0060*/  LDCU.64 UR6, c[0x0][0x390] ;  /* 0x00007200ff0677ac */ /* 0x000e620008000a00 */
[----:B------:R-:W-:Y:S01]  /*0070*/  IMAD.MOV.U32 R5, RZ, RZ, 0x0 ;  /* 0x00000000ff057424 */ /* 0x000fe200078e00ff */
[----:B------:R-:W2:Y:S01]  /*0080*/  LDCU.64 UR8, c[0x0][0x388] ;  /* 0x00007100ff0877ac */ /* 0x000ea20008000a00 */
[----:B0-----:R-:W-:Y:S01]  /*0090*/  IMAD R3, R3, UR4, R0 ;  /* 0x0000000403037c24 */ /* 0x001fe2000f8e0200 */
[----:B------:R-:W0:Y:S03]  /*00a0*/  LDCU.64 UR4, c[0x0][0x358] ;  /* 0x00006b00ff0477ac */ /* 0x000e260008000a00 */
[C---:B------:R-:W-:Y:S01]  /*00b0*/  VIADD R7, R3.reuse, 0x1 ;  /* 0x0000000103077836 */ /* 0x040fe20000000000 */
[----:B------:R-:W-:Y:S01]  /*00c0*/  SHF.R.S32.HI R12, RZ, 0x1f, R3 ;  /* 0x0000001fff0c7819 */ /* 0x000fe20000011403 */
[C---:B-1----:R-:W-:Y:S01]  /*00d0*/  IMAD.WIDE.U32 R8, R3.reuse, UR6, R4 ;  /* 0x0000000603087c25 */ /* 0x042fe2000f8e0004 */
[----:B--2---:R-:W-:-:S02]  /*00e0*/  IADD3 R2, P0, PT, R3, UR8, RZ ;  /* 0x0000000803027c10 */ /* 0x004fc4000ff1e0ff */
[----:B------:R-:W-:Y:S01]  /*00f0*/  SHF.R.S32.HI R0, RZ, 0x1f, R7 ;  /* 0x0000001fff007819 */ /* 0x000fe20000011407 */
[----:B------:R-:W-:Y:S02]  /*0100*/  IMAD R6, R12, UR6, RZ ;  /* 0x000000060c067c24 */ /* 0x000fe4000f8e02ff */
[----:B------:R-:W-:-:S04]  /*0110*/  IMAD.WIDE.U32 R4, R7, UR6, R4 ;  /* 0x0000000607047c25 */ /* 0x000fc8000f8e0004 */
[----:B------:R-:W-:Y:S01]  /*0120*/  IMAD R0, R0, UR6, RZ ;  /* 0x0000000600007c24 */ /* 0x000fe2000f8e02ff */
[----:B------:R-:W1:Y:S01]  /*0130*/  LDCU UR6, c[0x0][0x384] ;  /* 0x00007080ff0677ac */ /* 0x000e620008000800 */
[----:B------:R-:W-:Y:S01]  /*0140*/  IMAD R11, R3, UR7, R6 ;  /* 0x00000007030b7c24 */ /* 0x000fe2000f8e0206 */
[----:B------:R-:W-:Y:S01]  /*0150*/  IADD3.X R3, PT, PT, R12, UR9, RZ, P0, !PT ;  /* 0x000000090c037c10 */ /* 0x000fe200087fe4ff */
[----:B------:R-:W-:Y:S01]  /*0160*/  IMAD R13, R7, UR7, R0 ;  /* 0x00000007070d7c24 */ /* 0x000fe2000f8e0200 */
[----:B------:R-:W-:Y:S01]  /*0170*/  ISETP.GE.U32.AND P0, PT, R8, R4, PT ;  /* 0x000000040800720c */ /* 0x000fe20003f06070 */
[----:B------:R-:W-:Y:S01]  /*0180*/  IMAD.IADD R7, R9, 0x1, R11 ;  /* 0x0000000109077824 */ /* 0x000fe200078e020b */
[----:B------:R-:W-:Y:S01]  /*0190*/  PRMT R6, R10, 0x7610, R6 ;  /* 0x000076100a067816 */ /* 0x000fe20000000006 */
[----:B------:R-:W-:Y:S01]  /*01a0*/  IMAD.IADD R0, R5, 0x1, R13 ;  /* 0x0000000105007824 */ /* 0x000fe200078e020d */
[----:B------:R-:W2:Y:S03]  /*01b0*/  LDCU UR7, c[0x0][0x380] ;  /* 0x00007000ff0777ac */ /* 0x000ea60008000800 */
[----:B0-----:R0:W-:Y:S01]  /*01c0*/  STG.E.U8 desc[UR4][R2.64], R6 ;  /* 0x0000000602007986 */ /* 0x0011e2000c101104 */
[----:B------:R-:W-:-:S13]  /*01d0*/  ISETP.GE.U32.AND.EX P0, PT, R7, R0, PT, P0 ;  /* 0x000000000700720c */ /* 0x000fda0003f06100 */
[----:B012---:R-:W-:Y:S05]  /*01e0*/  @P0 EXIT ;  /* 0x000000000000094d */ /* 0x007fea0003800000 */
[----:B------:R-:W-:Y:S01]  /*01f0*/  BSSY.RECONVERGENT B0, `(.L_x_0) ;  /* 0x000004c000007945 */ /* 0x000fe20003800200 */
[----:B------:R-:W-:-:S07]  /*0200*/  MOV R9, R7 ;  /* 0x0000000700097202 */ /* 0x000fce0000000f00 */
.L_x_9:
[----:B------:R-:W0:Y:S01]  /*0210*/  LDC R10, c[0x0][0x380] ;  /* 0x0000e000ff0a7b82 */ /* 0x000e220000000800 */
[----:B------:R-:W-:Y:S01]  /*0220*/  LOP3.LUT R6, R9, UR6, RZ, 0xfc, !PT ;  /* 0x0000000609067c12 */ /* 0x000fe2000f8efcff */
[----:B------:R-:W-:Y:S03]  /*0230*/  BSSY.RECONVERGENT B1, `(.L_x_1) ;  /* 0x000001e000017945 */ /* 0x000fe60003800200 */
[----:B------:R-:W-:-:S03]  /*0240*/  ISETP.NE.U32.AND P0, PT, R6, RZ, PT ;  /* 0x000000ff0600720c */ /* 0x000fc60003f05070 */
[----:B------:R-:W1:Y:S10]  /*0250*/  LDC R11, c[0x0][0x384] ;  /* 0x0000e100ff0b7b82 */ /* 0x000e740000000800 */
[----:B------:R-:W-:Y:S05]  /*0260*/  @P0 BRA `(.L_x_2) ;  /* 0x0000000000500947 */ /* 0x000fea0003800000 */
[----:B------:R-:W2:Y:S01]  /*0270*/  I2F.U32.RP R12, R8 ;  /* 0x00000008000c7306 */ /* 0x000ea20000209000 */
[----:B------:R-:W-:-:S07]  /*0280*/  ISETP.NE.U32.AND P1, PT, R8, RZ, PT ;  /* 0x000000ff0800720c */ /* 0x000fce0003f25070 */
[----:B--2---:R-:W2:Y:S02]  /*0290*/  MUFU.RCP R12, R12 ;  /* 0x0000000c000c7308 */ /* 0x004ea40000001000 */
[----:B--2---:R-:W-:-:S06]  /*02a0*/  VIADD R6, R12, 0xffffffe ;  /* 0x0ffffffe0c067836 */ /* 0x004fcc0000000000 */
[----:B------:R2:W3:Y:S02]  /*02b0*/  F2I.FTZ.U32.TRUNC.NTZ R7, R6 ;  /* 0x0000000600077305 */ /* 0x0004e4000021f000 */
[----:B--2---:R-:W-:Y:S02]  /*02c0*/  HFMA2 R6, -RZ, RZ, 0, 0 ;  /* 0x00000000ff067431 */ /* 0x004fe400000001ff */
[----:B---3--:R-:W-:-:S04]  /*02d0*/  IMAD.MOV R13, RZ, RZ, -R7 ;  /* 0x000000ffff0d7224 */ /* 0x008fc800078e0a07 */
[----:B------:R-:W-:-:S04]  /*02e0*/  IMAD R13, R13, R8, RZ ;  /* 0x000000080d0d7224 */ /* 0x000fc800078e02ff */
[----:B------:R-:W-:-:S06]  /*02f0*/  IMAD.HI.U32 R7, R7, R13, R6 ;  /* 0x0000000d07077227 */ /* 0x000fcc00078e0006 */
[----:B------:R-:W-:-:S04]  /*0300*/  IMAD.HI.U32 R7, R7, UR7, RZ ;  /* 0x0000000707077c27 */ /* 0x000fc8000f8e00ff */
[----:B------:R-:W-:-:S04]  /*0310*/  IMAD.MOV R7, RZ, RZ, -R7 ;  /* 0x000000ffff077224 */ /* 0x000fc800078e0a07 */
[----:B------:R-:W-:-:S05]  /*0320*/  IMAD R7, R8, R7, UR7 ;  /* 0x0000000708077e24 */ /* 0x000fca000f8e0207 */
[----:B------:R-:W-:-:S13]  /*0330*/  ISETP.GE.U32.AND P0, PT, R7, R8, PT ;  /* 0x000000080700720c */ /* 0x000fda0003f06070 */
[----:B------:R-:W-:-:S05]  /*0340*/  @P0 IMAD.IADD R7, R7, 0x1, -R8 ;  /* 0x0000000107070824 */ /* 0x000fca00078e0a08 */
[----:B------:R-:W-:-:S13]  /*0350*/  ISETP.GE.U32.AND P0, PT, R7, R8, PT ;  /* 0x000000080700720c */ /* 0x000fda0003f06070 */
[-C--:B------:R-:W-:Y:S02]  /*0360*/  @P0 IADD3 R7, PT, PT, R7, -R8.reuse, RZ ;  /* 0x8000000807070210 */ /* 0x080fe40007ffe0ff */
[----:B------:R-:W-:-:S04]  /*0370*/  @!P1 LOP3.LUT R7, RZ, R8, RZ, 0x33, !PT ;  /* 0x00000008ff079212 */ /* 0x000fc800078e33ff */
[----:B------:R-:W-:-:S04]  /*0380*/  ISETP.NE.U32.AND P0, PT, R7, RZ, PT ;  /* 0x000000ff0700720c */ /* 0x000fc80003f05070 */
[----:B------:R-:W-:Y:S01]  /*0390*/  ISETP.NE.AND.EX P0, PT, RZ, RZ, PT, P0 ;  /* 0x000000ffff00720c */ /* 0x000fe20003f05300 */
[----:B------:R-:W-:-:S12]  /*03a0*/  BRA `(.L_x_3) ;  /* 0x0000000000187947 */ /* 0x000fd80003800000 */
.L_x_2:
[----:B------:R-:W-:Y:S01]  /*03b0*/  IMAD.MOV.U32 R14, RZ, RZ, R8 ;  /* 0x000000ffff0e7224 */ /* 0x000fe200078e0008 */
[----:B------:R-:W-:Y:S01]  /*03c0*/  MOV R12, 0x3f0 ;  /* 0x000003f0000c7802 */ /* 0x000fe20000000f00 */
[----:B------:R-:W-:-:S07]  /*03d0*/  IMAD.MOV.U32 R13, RZ, RZ, R9 ;  /* 0x000000ffff0d7224 */ /* 0x000fce00078e0009 */
[----:B01----:R-:W-:Y:S05]  /*03e0*/  CALL.REL.NOINC `($__internal_0_$__cuda_sm20_rem_u64) ;  /* 0x0000000000bc7944 */ /* 0x003fea0003c00000 */
[----:B------:R-:W-:-:S04]  /*03f0*/  ISETP.NE.U32.AND P0, PT, R6, RZ, PT ;  /* 0x000000ff0600720c */ /* 0x000fc80003f05070 */
[----:B------:R-:W-:-:S13]  /*0400*/  ISETP.NE.AND.EX P0, PT, R7, RZ, PT, P0 ;  /* 0x000000ff0700720c */ /* 0x000fda0003f05300 */
.L_x_3:
[----:B------:R-:W-:Y:S05]  /*0410*/  BSYNC.RECONVERGENT B1 ;  /* 0x0000000000017941 */ /* 0x000fea0003800200 */
.L_x_1:
[----:B------:R-:W-:Y:S05]  /*0420*/  @!P0 BRA `(.L_x_4) ;  /* 0x0000000000a08947 */ /* 0x000fea0003800000 */
[----:B------:R-:W-:Y:S01]  /*0430*/  IADD3 R14, P0, PT, R8, 0x2, RZ ;  /* 0x00000002080e7810 */ /* 0x000fe20007f1e0ff */
[----:B------:R-:W-:Y:S03]  /*0440*/  BSSY.RECONVERGENT B1, `(.L_x_5) ;  /* 0x000001d000017945 */ /* 0x000fe60003800200 */
[----:B------:R-:W-:-:S04]  /*0450*/  IADD3.X R13, PT, PT, RZ, R9, RZ, P0, !PT ;  /* 0x00000009ff0d7210 */ /* 0x000fc800007fe4ff */
[----:B------:R-:W-:-:S04]  /*0460*/  LOP3.LUT R6, R13, UR6, RZ, 0xfc, !PT ;  /* 0x000000060d067c12 */ /* 0x000fc8000f8efcff */
[----:B------:R-:W-:-:S13]  /*0470*/  ISETP.NE.U32.AND P0, PT, R6, RZ, PT ;  /* 0x000000ff0600720c */ /* 0x000fda0003f05070 */
[----:B------:R-:W-:Y:S05]  /*0480*/  @P0 BRA `(.L_x_6) ;  /* 0x0000000000500947 */ /* 0x000fea0003800000 */
[----:B0-----:R-:W0:Y:S01]  /*0490*/  I2F.U32.RP R10, R14 ;  /* 0x0000000e000a7306 */ /* 0x001e220000209000 */
[----:B------:R-:W-:-:S07]  /*04a0*/  ISETP.NE.U32.AND P1, PT, R14, RZ, PT ;  /* 0x000000ff0e00720c */ /* 0x000fce0003f25070 */
[----:B0-----:R-:W0:Y:S02]  /*04b0*/  MUFU.RCP R10, R10 ;  /* 0x0000000a000a7308 */ /* 0x001e240000001000 */
[----:B0-----:R-:W-:-:S06]  /*04c0*/  VIADD R6, R10, 0xffffffe ;  /* 0x0ffffffe0a067836 */ /* 0x001fcc0000000000 */
[----:B------:R0:W1:Y:S02]  /*04d0*/  F2I.FTZ.U32.TRUNC.NTZ R7, R6 ;  /* 0x0000000600077305 */ /* 0x000064000021f000 */
[----:B0-----:R-:W-:Y:S01]  /*04e0*/  MOV R6, RZ ;  /* 0x000000ff00067202 */ /* 0x001fe20000000f00 */
[----:B-1----:R-:W-:-:S04]  /*04f0*/  IMAD.MOV R11, RZ, RZ, -R7 ;  /* 0x000000ffff0b7224 */ /* 0x002fc800078e0a07 */
        /* <DEDUP_REMOVED lines=13> */
.L_x_6:
[----:B------:R-:W-:-:S07]  /*05d0*/  MOV R12, 0x5f0 ;  /* 0x000005f0000c7802 */ /* 0x000fce0000000f00 */
[----:B01----:R-:W-:Y:S05]  /*05e0*/  CALL.REL.NOINC `($__internal_0_$__cuda_sm20_rem_u64) ;  /* 0x00000000003c7944 */ /* 0x003fea0003c00000 */
[----:B------:R-:W-:-:S04]  /*05f0*/  ISETP.NE.U32.AND P0, PT, R6, RZ, PT ;  /* 0x000000ff0600720c */ /* 0x000fc80003f05070 */
[----:B------:R-:W-:-:S13]  /*0600*/  ISETP.NE.AND.EX P0, PT, R7, RZ, PT, P0 ;  /* 0x000000ff0700720c */ /* 0x000fda0003f05300 */
.L_x_7:
[----:B------:R-:W-:Y:S05]  /*0610*/  BSYNC.RECONVERGENT B1 ;  /* 0x0000000000017941 */ /* 0x000fea0003800200 */
.L_x_5:
[----:B------:R-:W-:Y:S05]  /*0620*/  @!P0 BRA `(.L_x_8) ;  /* 0x0000000000188947 */ /* 0x000fea0003800000 */
[----:B------:R-:W-:-:S05]  /*0630*/  IADD3 R8, P0, PT, R8, 0x6, RZ ;  /* 0x0000000608087810 */ /* 0x000fca0007f1e0ff */
[----:B------:R-:W-:Y:S01]  /*0640*/  IMAD.X R9, RZ, RZ, R9, P0 ;  /* 0x000000ffff097224 */ /* 0x000fe200000e0609 */
[----:B------:R-:W-:-:S04]  /*0650*/  ISETP.GE.U32.AND P0, PT, R8, R4, PT ;  /* 0x000000040800720c */ /* 0x000fc80003f06070 */
[----:B------:R-:W-:-:S13]  /*0660*/  ISETP.GE.U32.AND.EX P0, PT, R9, R0, PT, P0 ;  /* 0x000000000900720c */ /* 0x000fda0003f06100 */
[----:B------:R-:W-:Y:S05]  /*0670*/  @P0 EXIT ;  /* 0x000000000000094d */ /* 0x000fea0003800000 */
[----:B------:R-:W-:Y:S05]  /*0680*/  BRA `(.L_x_9) ;  /* 0xfffffff800e07947 */ /* 0x000fea000383ffff */
.L_x_8:
[----:B------:R-:W-:Y:S01]  /*0690*/  STG.E.U8 desc[UR4][R2.64], RZ ;  /* 0x000000ff02007986 */ /* 0x000fe2000c101104 */
[----:B------:R-:W-:Y:S05]  /*06a0*/  EXIT ;  /* 0x000000000000794d */ /* 0x000fea0003800000 */
.L_x_4:
[----:B------:R-:W-:Y:S05]  /*06b0*/  BSYNC.RECONVERGENT B0 ;  /* 0x0000000000007941 */ /* 0x000fea0003800200 */
.L_x_0:
[----:B------:R-:W-:Y:S01]  /*06c0*/  STG.E.U8 desc[UR4][R2.64], RZ ;  /* 0x000000ff02007986 */ /* 0x000fe2000c101104 */
[----:B------:R-:W-:Y:S05]  /*06d0*/  EXIT ;  /* 0x000000000000794d */ /* 0x000fea0003800000 */
        .weak           $__internal_0_$__cuda_sm20_rem_u64
        .type           $__internal_0_$__cuda_sm20_rem_u64,@function
        .size           $__internal_0_$__cuda_sm20_rem_u64,(.L_x_11 - $__internal_0_$__cuda_sm20_rem_u64)
$__internal_0_$__cuda_sm20_rem_u64:
[----:B------:R-:W-:-:S06]  /*06e0*/  IMAD.MOV.U32 R15, RZ, RZ, R13 ;  /* 0x000000ffff0f7224 */ /* 0x000fcc00078e000d */
[----:B------:R-:W0:Y:S08]  /*06f0*/  I2F.U64.RP R15, R14 ;  /* 0x0000000e000f7312 */ /* 0x000e300000309000 */
[----:B0-----:R-:W0:Y:S02]  /*0700*/  MUFU.RCP R6, R15 ;  /* 0x0000000f00067308 */ /* 0x001e240000001000 */
[----:B0-----:R-:W-:-:S06]  /*0710*/  IADD3 R6, PT, PT, R6, 0x1ffffffe, RZ ;  /* 0x1ffffffe06067810 */ /* 0x001fcc0007ffe0ff */
[----:B------:R-:W0:Y:S02]  /*0720*/  F2I.U64.TRUNC R6, R6 ;  /* 0x0000000600067311 */ /* 0x000e24000020d800 */
[----:B0-----:R-:W-:-:S04]  /*0730*/  IMAD.WIDE.U32 R16, R6, R14, RZ ;  /* 0x0000000e06107225 */ /* 0x001fc800078e00ff */
[----:B------:R-:W-:Y:S01]  /*0740*/  IMAD R17, R6, R13, R17 ;  /* 0x0000000d06117224 */ /* 0x000fe200078e0211 */
[----:B------:R-:W-:-:S03]  /*0750*/  IADD3 R19, P0, PT, RZ, -R16, RZ ;  /* 0x80000010ff137210 */ /* 0x000fc60007f1e0ff */
[----:B------:R-:W-:Y:S02]  /*0760*/  IMAD R17, R7, R14, R17 ;  /* 0x0000000e07117224 */ /* 0x000fe400078e0211 */
[----:B------:R-:W-:-:S04]  /*0770*/  IMAD.HI.U32 R16, R6, R19, RZ ;  /* 0x0000001306107227 */ /* 0x000fc800078e00ff */
[----:B------:R-:W-:Y:S02]  /*0780*/  IMAD.X R21, RZ, RZ, ~R17, P0 ;  /* 0x000000ffff157224 */ /* 0x000fe400000e0e11 */
[----:B------:R-:W-:Y:S02]  /*0790*/  IMAD.MOV.U32 R17, RZ, RZ, R6 ;  /* 0x000000ffff117224 */ /* 0x000fe400078e0006 */
[-C--:B------:R-:W-:Y:S02]  /*07a0*/  IMAD R23, R7, R21.reuse, RZ ;  /* 0x0000001507177224 */ /* 0x080fe400078e02ff */
[----:B------:R-:W-:-:S04]  /*07b0*/  IMAD.WIDE.U32 R16, P0, R6, R21, R16 ;  /* 0x0000001506107225 */ /* 0x000fc80007800010 */
[----:B------:R-:W-:-:S04]  /*07c0*/  IMAD.HI.U32 R15, R7, R21, RZ ;  /* 0x00000015070f7227 */ /* 0x000fc800078e00ff */
[----:B------:R-:W-:Y:S01]  /*07d0*/  IMAD.HI.U32 R16, P1, R7, R19, R16 ;  /* 0x0000001307107227 */ /* 0x000fe20007820010 */
[----:B------:R-:W-:-:S04]  /*07e0*/  IADD3.X R15, PT, PT, R15, R7, RZ, P0, !PT ;  /* 0x000000070f0f7210 */ /* 0x000fc800007fe4ff */
[----:B------:R-:W-:-:S04]  /*07f0*/  IADD3 R17, P2, PT, R23, R16, RZ ;  /* 0x0000001017117210 */ /* 0x000fc80007f5e0ff */
[----:B------:R-:W-:Y:S01]  /*0800*/  IADD3.X R15, PT, PT, RZ, RZ, R15, P2, P1 ;  /* 0x000000ffff0f7210 */ /* 0x000fe200017e240f */
[----:B------:R-:W-:-:S04]  /*0810*/  IMAD.WIDE.U32 R6, R17, R14, RZ ;  /* 0x0000000e11067225 */ /* 0x000fc800078e00ff */
[----:B------:R-:W-:Y:S01]  /*0820*/  IMAD R7, R17, R13, R7 ;  /* 0x0000000d11077224 */ /* 0x000fe200078e0207 */
[----:B------:R-:W-:-:S03]  /*0830*/  IADD3 R19, P0, PT, RZ, -R6, RZ ;  /* 0x80000006ff137210 */ /* 0x000fc60007f1e0ff */
[----:B------:R-:W-:Y:S02]  /*0840*/  IMAD R7, R15, R14, R7 ;  /* 0x0000000e0f077224 */ /* 0x000fe400078e0207 */
[----:B------:R-:W-:-:S04]  /*0850*/  IMAD.HI.U32 R16, R17, R19, RZ ;  /* 0x0000001311107227 */ /* 0x000fc800078e00ff */
[----:B------:R-:W-:Y:S02]  /*0860*/  IMAD.X R6, RZ, RZ, ~R7, P0 ;  /* 0x000000ffff067224 */ /* 0x000fe400000e0e07 */
[----:B------:R-:W-:Y:S02]  /*0870*/  HFMA2 R7, -RZ, RZ, 0, 0 ;  /* 0x00000000ff077431 */ /* 0x000fe400000001ff */
[----:B------:R-:W-:-:S04]  /*0880*/  IMAD.WIDE.U32 R16, P0, R17, R6, R16 ;  /* 0x0000000611107225 */ /* 0x000fc80007800010 */
[C---:B------:R-:W-:Y:S02]  /*0890*/  IMAD R18, R15.reuse, R6, RZ ;  /* 0x000000060f127224 */ /* 0x040fe400078e02ff */
[----:B------:R-:W-:-:S04]  /*08a0*/  IMAD.HI.U32 R17, P1, R15, R19, R16 ;  /* 0x000000130f117227 */ /* 0x000fc80007820010 */
[----:B------:R-:W-:Y:S01]  /*08b0*/  IMAD.HI.U32 R6, R15, R6, RZ ;  /* 0x000000060f067227 */ /* 0x000fe200078e00ff */
[----:B------:R-:W-:-:S03]  /*08c0*/  IADD3 R17, P2, PT, R18, R17, RZ ;  /* 0x0000001112117210 */ /* 0x000fc60007f5e0ff */
[----:B------:R-:W-:Y:S02]  /*08d0*/  IMAD.X R15, R6, 0x1, R15, P0 ;  /* 0x00000001060f7824 */ /* 0x000fe400000e060f */
[----:B------:R-:W-:-:S03]  /*08e0*/  IMAD.HI.U32 R6, R17, R10, RZ ;  /* 0x0000000a11067227 */ /* 0x000fc600078e00ff */
[----:B------:R-:W-:Y:S01]  /*08f0*/  IADD3.X R15, PT, PT, RZ, RZ, R15, P2, P1 ;  /* 0x000000ffff0f7210 */ /* 0x000fe200017e240f */
[----:B------:R-:W-:-:S04]  /*0900*/  IMAD.WIDE.U32 R6, R17, R11, R6 ;  /* 0x0000000b11067225 */ /* 0x000fc800078e0006 */
[C---:B------:R-:W-:Y:S02]  /*0910*/  IMAD R17, R15.reuse, R11, RZ ;  /* 0x0000000b0f117224 */ /* 0x040fe400078e02ff */
[----:B------:R-:W-:-:S04]  /*0920*/  IMAD.HI.U32 R6, P0, R15, R10, R6 ;  /* 0x0000000a0f067227 */ /* 0x000fc80007800006 */
[----:B------:R-:W-:Y:S01]  /*0930*/  IMAD.HI.U32 R15, R15, R11, RZ ;  /* 0x0000000b0f0f7227 */ /* 0x000fe200078e00ff */
[----:B------:R-:W-:-:S03]  /*0940*/  IADD3 R17, P1, PT, R17, R6, RZ ;  /* 0x0000000611117210 */ /* 0x000fc60007f3e0ff */
[----:B------:R-:W-:Y:S02]  /*0950*/  IMAD.X R15, RZ, RZ, R15, P0 ;  /* 0x000000ffff0f7224 */ /* 0x000fe400000e060f */
[----:B------:R-:W-:-:S04]  /*0960*/  IMAD.WIDE.U32 R6, R17, R14, RZ ;  /* 0x0000000e11067225 */ /* 0x000fc800078e00ff */
[----:B------:R-:W-:Y:S02]  /*0970*/  IMAD.X R15, RZ, RZ, R15, P1 ;  /* 0x000000ffff0f7224 */ /* 0x000fe400008e060f */
[----:B------:R-:W-:Y:S01]  /*0980*/  IMAD R17, R17, R13, R7 ;  /* 0x0000000d11117224 */ /* 0x000fe200078e0207 */
[----:B------:R-:W-:-:S03]  /*0990*/  IADD3 R7, P1, PT, -R6, R10, RZ ;  /* 0x0000000a06077210 */ /* 0x000fc60007f3e1ff */
[-C--:B------:R-:W-:Y:S01]  /*09a0*/  IMAD R6, R15, R14.reuse, R17 ;  /* 0x0000000e0f067224 */ /* 0x080fe200078e0211 */
[----:B------:R-:W-:-:S04]  /*09b0*/  ISETP.GE.U32.AND P0, PT, R7, R14, PT ;  /* 0x0000000e0700720c */ /* 0x000fc80003f06070 */
[----:B------:R-:W-:Y:S02]  /*09c0*/  IADD3.X R6, PT, PT, ~R6, R11, RZ, P1, !PT ;  /* 0x0000000b06067210 */ /* 0x000fe40000ffe5ff */
[----:B------:R-:W-:Y:S02]  /*09d0*/  IADD3 R15, P1, PT, -R14, R7, RZ ;  /* 0x000000070e0f7210 */ /* 0x000fe40007f3e1ff */
[----:B------:R-:W-:-:S03]  /*09e0*/  ISETP.GE.U32.AND.EX P0, PT, R6, R13, PT, P0 ;  /* 0x0000000d0600720c */ /* 0x000fc60003f06100 */
[--C-:B------:R-:W-:Y:S01]  /*09f0*/  IMAD.X R16, R6, 0x1, ~R13.reuse, P1 ;  /* 0x0000000106107824 */ /* 0x100fe200008e0e0d */
[----:B------:R-:W-:Y:S02]  /*0a00*/  SEL R15, R15, R7, P0 ;  /* 0x000000070f0f7207 */ /* 0x000fe40000000000 */
[----:B------:R-:W-:Y:S02]  /*0a10*/  ISETP.NE.U32.AND P1, PT, R14, RZ, PT ;  /* 0x000000ff0e00720c */ /* 0x000fe40003f25070 */
[----:B------:R-:W-:Y:S02]  /*0a20*/  SEL R16, R16, R6, P0 ;  /* 0x0000000610107207 */ /* 0x000fe40000000000 */
[----:B------:R-:W-:Y:S02]  /*0a30*/  IADD3 R6, P2, PT, -R14, R15, RZ ;  /* 0x0000000f0e067210 */ /* 0x000fe40007f5e1ff */
[----:B------:R-:W-:Y:S02]  /*0a40*/  ISETP.GE.U32.AND P0, PT, R15, R14, PT ;  /* 0x0000000e0f00720c */ /* 0x000fe40003f06070 */
[----:B------:R-:W-:Y:S01]  /*0a50*/  ISETP.NE.AND.EX P1, PT, R13, RZ, PT, P1 ;  /* 0x000000ff0d00720c */ /* 0x000fe20003f25310 */
[C---:B------:R-:W-:Y:S01]  /*0a60*/  IMAD.X R7, R16.reuse, 0x1, ~R13, P2 ;  /* 0x0000000110077824 */ /* 0x040fe200010e0e0d */
[----:B------:R-:W-:-:S02]  /*0a70*/  ISETP.GE.U32.AND.EX P0, PT, R16, R13, PT, P0 ;  /* 0x0000000d1000720c */ /* 0x000fc40003f06100 */
[----:B------:R-:W-:Y:S02]  /*0a80*/  MOV R13, 0x0 ;  /* 0x00000000000d7802 */ /* 0x000fe40000000f00 */
[----:B------:R-:W-:Y:S02]  /*0a90*/  SEL R6, R6, R15, P0 ;  /* 0x0000000f06067207 */ /* 0x000fe40000000000 */
[----:B------:R-:W-:Y:S02]  /*0aa0*/  SEL R7, R7, R16, P0 ;  /* 0x0000001007077207 */ /* 0x000fe40000000000 */
[----:B------:R-:W-:Y:S02]  /*0ab0*/  SEL R6, R6, 0xffffffff, P1 ;  /* 0xffffffff06067807 */ /* 0x000fe40000800000 */
[----:B------:R-:W-:Y:S01]  /*0ac0*/  SEL R7, R7, 0xffffffff, P1 ;  /* 0xffffffff07077807 */ /* 0x000fe20000800000 */
[----:B------:R-:W-:Y:S06]  /*0ad0*/  RET.REL.NODEC R12 `(_Z13is_prime_partmPbm) ;  /* 0xfffffff40c487950 */ /* 0x000fec0003c3ffff */
.L_x_10:
[----:B------:R-:W-:-:S00]  /*0ae0*/  BRA `(.L_x_10) ;  /* 0xfffffffc00fc7947 */ /* 0x000fc0000383ffff */
[----:B------:R-:W-:-:S00]  /*0af0*/  NOP ;  /* 0x0000000000007918 */ /* 0x000fc00000000000 */
        /* <DEDUP_REMOVED lines=8> */
.L_x_11:


//--------------------- .nv.shared.reserved.0     --------------------------
	.section	.nv.shared.reserved.0,"aw",@nobits
	.weak		__nv_reservedSMEM_offset_0_alias
	.size		__nv_reservedSMEM_offset_0_alias, 0, 64
	.other		__nv_reservedSMEM_offset_0_alias,@"STO_CUDA_RESERVED_SHARED STV_DEFAULT"
__nv_reservedSMEM_offset_0_alias:
	.zero		0
	.zero		64


//--------------------- .nv.constant0._Z13is_prime_partmPbm --------------------------
	.section	.nv.constant0._Z13is_prime_partmPbm,"a",@progbits
	.sectionflags	@""
	.align	4
.nv.constant0._Z13is_prime_partmPbm:
	.zero		920


//--------------------- SYMBOLS --------------------------

	.type		.nv.reservedSmem.offset0,@object
	.size		.nv.reservedSmem.offset0,0x4
